//
// Generated by NVIDIA NVVM Compiler
//
// Compiler Build ID: CL-36424714
// Cuda compilation tools, release 13.0, V13.0.88
// Based on NVVM 20.0.0
//

.version 9.0
.target sm_100
.address_size 64

	// .globl	cast_f32_to_bf16

.visible .entry cast_f32_to_bf16(
	.param .u64 .ptr .align 1 cast_f32_to_bf16_param_0,
	.param .u64 .ptr .align 1 cast_f32_to_bf16_param_1,
	.param .u32 cast_f32_to_bf16_param_2
)
{
	.reg .pred 	%p<2>;
	.reg .b16 	%rs<2>;
	.reg .b32 	%r<6>;
	.reg .b32 	%f<2>;
	.reg .b64 	%rd<9>;

	ld.param.u64 	%rd1, [cast_f32_to_bf16_param_0];
	ld.param.u64 	%rd2, [cast_f32_to_bf16_param_1];
	ld.param.u32 	%r2, [cast_f32_to_bf16_param_2];
	mov.u32 	%r3, %ctaid.x;
	mov.u32 	%r4, %ntid.x;
	mov.u32 	%r5, %tid.x;
	mad.lo.s32 	%r1, %r3, %r4, %r5;
	setp.ge.s32 	%p1, %r1, %r2;
	@%p1 bra 	$L__BB0_2;
	cvta.to.global.u64 	%rd3, %rd2;
	cvta.to.global.u64 	%rd4, %rd1;
	mul.wide.s32 	%rd5, %r1, 4;
	add.s64 	%rd6, %rd3, %rd5;
	ld.global.nc.f32 	%f1, [%rd6];
	// begin inline asm
	{  cvt.rn.bf16.f32 %rs1, %f1;}

	// end inline asm
	mul.wide.s32 	%rd7, %r1, 2;
	add.s64 	%rd8, %rd4, %rd7;
	st.global.u16 	[%rd8], %rs1;
$L__BB0_2:
	ret;

}
	// .globl	cast_bf16_to_f32
.visible .entry cast_bf16_to_f32(
	.param .u64 .ptr .align 1 cast_bf16_to_f32_param_0,
	.param .u64 .ptr .align 1 cast_bf16_to_f32_param_1,
	.param .u32 cast_bf16_to_f32_param_2
)
{
	.reg .pred 	%p<2>;
	.reg .b16 	%rs<2>;
	.reg .b32 	%r<6>;
	.reg .b32 	%f<2>;
	.reg .b64 	%rd<9>;

	ld.param.u64 	%rd1, [cast_bf16_to_f32_param_0];
	ld.param.u64 	%rd2, [cast_bf16_to_f32_param_1];
	ld.param.u32 	%r2, [cast_bf16_to_f32_param_2];
	mov.u32 	%r3, %ctaid.x;
	mov.u32 	%r4, %ntid.x;
	mov.u32 	%r5, %tid.x;
	mad.lo.s32 	%r1, %r3, %r4, %r5;
	setp.ge.s32 	%p1, %r1, %r2;
	@%p1 bra 	$L__BB1_2;
	cvta.to.global.u64 	%rd3, %rd2;
	cvta.to.global.u64 	%rd4, %rd1;
	mul.wide.s32 	%rd5, %r1, 2;
	add.s64 	%rd6, %rd3, %rd5;
	ld.global.nc.u16 	%rs1, [%rd6];
	// begin inline asm
	{ cvt.f32.bf16 %f1, %rs1;}

	// end inline asm
	mul.wide.s32 	%rd7, %r1, 4;
	add.s64 	%rd8, %rd4, %rd7;
	st.global.f32 	[%rd8], %f1;
$L__BB1_2:
	ret;

}


// ===== COMPILED SASS (sm_100) =====

	.target	sm_100

	.elftype	@"ET_EXEC"


//--------------------- .note.nv.tkinfo           --------------------------
	.section	.note.nv.tkinfo,"",@"SHT_NOTE"
	.sectionflags	@"SHF_NOTE_NV_TKINFO"
	.tkinfo
        /*0018*/ 	.word	0x00000002
        /*0030*/ 	.string	""
        /*0030*/ 	.string	"ptxas"
        /*0030*/ 	.string	"Cuda compilation tools, release 13.0, V13.0.88"
        /*0030*/ 	.string	"Build cuda_13.0.r13.0/compiler.36424714_0"
        /*0030*/ 	.string	"-arch sm_100 -m 64 "



//--------------------- .note.nv.cuinfo           --------------------------
	.section	.note.nv.cuinfo,"",@"SHT_NOTE"
	.sectionflags	@"SHF_NOTE_NV_CUINFO"
        /*0018*/ 	.short	0x0002
        /*001a*/ 	.short	0x0064
        /*001c*/ 	.short	0x0082
	.zero		2


//--------------------- .nv.info                  --------------------------
	.section	.nv.info,"",@"SHT_CUDA_INFO"
	.align	4


	//----- nvinfo : EIATTR_REGCOUNT
	.align		4
        /*0000*/ 	.byte	0x04, 0x2f
        /*0002*/ 	.short	(.L_1 - .L_0)
	.align		4
.L_0:
        /*0004*/ 	.word	index@(cast_f32_to_bf16)
        /*0008*/ 	.word	0x0000000a


	//----- nvinfo : EIATTR_FRAME_SIZE
	.align		4
.L_1:
        /*000c*/ 	.byte	0x04, 0x11
        /*000e*/ 	.short	(.L_3 - .L_2)
	.align		4
.L_2:
        /*0010*/ 	.word	index@(cast_f32_to_bf16)
        /*0014*/ 	.word	0x00000000


	//----- nvinfo : EIATTR_REGCOUNT
	.align		4
.L_3:
        /*0018*/ 	.byte	0x04, 0x2f
        /*001a*/ 	.short	(.L_5 - .L_4)
	.align		4
.L_4:
        /*001c*/ 	.word	index@(cast_bf16_to_f32)
        /*0020*/ 	.word	0x0000000a


	//----- nvinfo : EIATTR_FRAME_SIZE
	.align		4
.L_5:
        /*0024*/ 	.byte	0x04, 0x11
        /*0026*/ 	.short	(.L_7 - .L_6)
	.align		4
.L_6:
        /*0028*/ 	.word	index@(cast_bf16_to_f32)
        /*002c*/ 	.word	0x00000000


	//----- nvinfo : EIATTR_MIN_STACK_SIZE
	.align		4
.L_7:
        /*0030*/ 	.byte	0x04, 0x12
        /*0032*/ 	.short	(.L_9 - .L_8)
	.align		4
.L_8:
        /*0034*/ 	.word	index@(cast_bf16_to_f32)
        /*0038*/ 	.word	0x00000000


	//----- nvinfo : EIATTR_MIN_STACK_SIZE
	.align		4
.L_9:
        /*003c*/ 	.byte	0x04, 0x12
        /*003e*/ 	.short	(.L_11 - .L_10)
	.align		4
.L_10:
        /*0040*/ 	.word	index@(cast_f32_to_bf16)
        /*0044*/ 	.word	0x00000000
.L_11:


//--------------------- .nv.compat                --------------------------
	.section	.nv.compat,"",@"SHT_CUDA_COMPAT_INFO"
	.align	4
        /*0000*/ 	.byte	0x02, 0x09, 0x00, 0x00, 0x02, 0x02, 0x01, 0x00, 0x02, 0x05, 0x05, 0x00, 0x03, 0x07, 0x01, 0x01
        /*0010*/ 	.byte	0x02, 0x03, 0x00, 0x00, 0x02, 0x06, 0x01, 0x00, 0x04, 0x0b, 0x08, 0x00, 0x09, 0x00, 0x00, 0x00
        /*0020*/ 	.byte	0x00, 0x00, 0x00, 0x00


//--------------------- .nv.info.cast_bf16_to_f32 --------------------------
	.section	.nv.info.cast_bf16_to_f32,"",@"SHT_CUDA_INFO"
	.sectionflags	@""
	.align	4


	//----- nvinfo : EIATTR_CUDA_API_VERSION
	.align		4
        /*0000*/ 	.byte	0x04, 0x37
        /*0002*/ 	.short	(.L_13 - .L_12)
.L_12:
        /*0004*/ 	.word	0x00000082


	//----- nvinfo : EIATTR_KPARAM_INFO
	.align		4
.L_13:
        /*0008*/ 	.byte	0x04, 0x17
        /*000a*/ 	.short	(.L_15 - .L_14)
.L_14:
        /*000c*/ 	.word	0x00000000
        /*0010*/ 	.short	0x0002
        /*0012*/ 	.short	0x0010
        /*0014*/ 	.byte	0x00, 0xf0, 0x11, 0x00


	//----- nvinfo : EIATTR_KPARAM_INFO
	.align		4
.L_15:
        /*0018*/ 	.byte	0x04, 0x17
        /*001a*/ 	.short	(.L_17 - .L_16)
.L_16:
        /*001c*/ 	.word	0x00000000
        /*0020*/ 	.short	0x0001
        /*0022*/ 	.short	0x0008
        /*0024*/ 	.byte	0x00, 0xf5, 0x21, 0x00


	//----- nvinfo : EIATTR_KPARAM_INFO
	.align		4
.L_17:
        /*0028*/ 	.byte	0x04, 0x17
        /*002a*/ 	.short	(.L_19 - .L_18)
.L_18:
        /*002c*/ 	.word	0x00000000
        /*0030*/ 	.short	0x0000
        /*0032*/ 	.short	0x0000
        /*0034*/ 	.byte	0x00, 0xf5, 0x21, 0x00


	//----- nvinfo : EIATTR_SPARSE_MMA_MASK
	.align		4
.L_19:
        /*0038*/ 	.byte	0x03, 0x50
        /*003a*/ 	.short	0x0000


	//----- nvinfo : EIATTR_MAXREG_COUNT
	.align		4
        /*003c*/ 	.byte	0x03, 0x1b
        /*003e*/ 	.short	0x00ff


	//----- nvinfo : EIATTR_MERCURY_ISA_VERSION
	.align		4
        /*0040*/ 	.byte	0x03, 0x5f
        /*0042*/ 	.short	0x0101


	//----- nvinfo : EIATTR_VRC_CTA_INIT_COUNT
	.align		4
        /*0044*/ 	.byte	0x02, 0x4a
	.zero		1
	.zero		1


	//----- nvinfo : EIATTR_EXIT_INSTR_OFFSETS
	.align		4
        /*0048*/ 	.byte	0x04, 0x1c
        /*004a*/ 	.short	(.L_21 - .L_20)


	//   ....[0]....
.L_20:
        /*004c*/ 	.word	0x00000070


	//   ....[1]....
        /*0050*/ 	.word	0x00000100


	//----- nvinfo : EIATTR_CBANK_PARAM_SIZE
	.align		4
.L_21:
        /*0054*/ 	.byte	0x03, 0x19
        /*0056*/ 	.short	0x0014


	//----- nvinfo : EIATTR_PARAM_CBANK
	.align		4
        /*0058*/ 	.byte	0x04, 0x0a
        /*005a*/ 	.short	(.L_23 - .L_22)
	.align		4
.L_22:
        /*005c*/ 	.word	index@(.nv.constant0.cast_bf16_to_f32)
        /*0060*/ 	.short	0x0380
        /*0062*/ 	.short	0x0014


	//----- nvinfo : EIATTR_SW_WAR
	.align		4
.L_23:
        /*0064*/ 	.byte	0x04, 0x36
        /*0066*/ 	.short	(.L_25 - .L_24)
.L_24:
        /*0068*/ 	.word	0x00000008
.L_25:


//--------------------- .nv.info.cast_f32_to_bf16 --------------------------
	.section	.nv.info.cast_f32_to_bf16,"",@"SHT_CUDA_INFO"
	.sectionflags	@""
	.align	4


	//----- nvinfo : EIATTR_CUDA_API_VERSION
	.align		4
        /*0000*/ 	.byte	0x04, 0x37
        /*0002*/ 	.short	(.L_27 - .L_26)
.L_26:
        /*0004*/ 	.word	0x00000082


	//----- nvinfo : EIATTR_KPARAM_INFO
	.align		4
.L_27:
        /*0008*/ 	.byte	0x04, 0x17
        /*000a*/ 	.short	(.L_29 - .L_28)
.L_28:
        /*000c*/ 	.word	0x00000000
        /*0010*/ 	.short	0x0002
        /*0012*/ 	.short	0x0010
        /*0014*/ 	.byte	0x00, 0xf0, 0x11, 0x00


	//----- nvinfo : EIATTR_KPARAM_INFO
	.align		4
.L_29:
        /*0018*/ 	.byte	0x04, 0x17
        /*001a*/ 	.short	(.L_31 - .L_30)
.L_30:
        /*001c*/ 	.word	0x00000000
        /*0020*/ 	.short	0x0001
        /*0022*/ 	.short	0x0008
        /*0024*/ 	.byte	0x00, 0xf5, 0x21, 0x00


	//----- nvinfo : EIATTR_KPARAM_INFO
	.align		4
.L_31:
        /*0028*/ 	.byte	0x04, 0x17
        /*002a*/ 	.short	(.L_33 - .L_32)
.L_32:
        /*002c*/ 	.word	0x00000000
        /*0030*/ 	.short	0x0000
        /*0032*/ 	.short	0x0000
        /*0034*/ 	.byte	0x00, 0xf5, 0x21, 0x00


	//----- nvinfo : EIATTR_SPARSE_MMA_MASK
	.align		4
.L_33:
        /*0038*/ 	.byte	0x03, 0x50
        /*003a*/ 	.short	0x0000


	//----- nvinfo : EIATTR_MAXREG_COUNT
	.align		4
        /*003c*/ 	.byte	0x03, 0x1b
        /*003e*/ 	.short	0x00ff


	//----- nvinfo : EIATTR_MERCURY_ISA_VERSION
	.align		4
        /*0040*/ 	.byte	0x03, 0x5f
        /*0042*/ 	.short	0x0101


	//----- nvinfo : EIATTR_VRC_CTA_INIT_COUNT
	.align		4
        /*0044*/ 	.byte	0x02, 0x4a
	.zero		1
	.zero		1


	//----- nvinfo : EIATTR_EXIT_INSTR_OFFSETS
	.align		4
        /*0048*/ 	.byte	0x04, 0x1c
        /*004a*/ 	.short	(.L_35 - .L_34)


	//   ....[0]....
.L_34:
        /*004c*/ 	.word	0x00000070


	//   ....[1]....
        /*0050*/ 	.word	0x00000100


	//----- nvinfo : EIATTR_CBANK_PARAM_SIZE
	.align		4
.L_35:
        /*0054*/ 	.byte	0x03, 0x19
        /*0056*/ 	.short	0x0014


	//----- nvinfo : EIATTR_PARAM_CBANK
	.align		4
        /*0058*/ 	.byte	0x04, 0x0a
        /*005a*/ 	.short	(.L_37 - .L_36)
	.align		4
.L_36:
        /*005c*/ 	.word	index@(.nv.constant0.cast_f32_to_bf16)
        /*0060*/ 	.short	0x0380
        /*0062*/ 	.short	0x0014


	//----- nvinfo : EIATTR_SW_WAR
	.align		4
.L_37:
        /*0064*/ 	.byte	0x04, 0x36
        /*0066*/ 	.short	(.L_39 - .L_38)
.L_38:
        /*0068*/ 	.word	0x00000008
.L_39:


//--------------------- .nv.callgraph             --------------------------
	.section	.nv.callgraph,"",@"SHT_CUDA_CALLGRAPH"
	.align	4
	.sectionentsize	8
	.align		4
        /*0000*/ 	.word	0x00000000
	.align		4
        /*0004*/ 	.word	0xffffffff
	.align		4
        /*0008*/ 	.word	0x00000000
	.align		4
        /*000c*/ 	.word	0xfffffffe
	.align		4
        /*0010*/ 	.word	0x00000000
	.align		4
        /*0014*/ 	.word	0xfffffffd
	.align		4
        /*0018*/ 	.word	0x00000000
	.align		4
        /*001c*/ 	.word	0xfffffffc


//--------------------- .text.cast_bf16_to_f32    --------------------------
	.section	.text.cast_bf16_to_f32,"ax",@progbits
	.align	128
        .global         cast_bf16_to_f32
        .type           cast_bf16_to_f32,@function
        .size           cast_bf16_to_f32,(.L_x_2 - cast_bf16_to_f32)
        .other          cast_bf16_to_f32,@"STO_CUDA_ENTRY STV_DEFAULT"
cast_bf16_to_f32:
.text.cast_bf16_to_f32:
[----:B------:R-:W-:Y:S01]  /*0000*/  LDC R1, c[0x0][0x37c] ;  /* 0x0000df00ff017b82 */ /* 0x000fe20000000800 */
[----:B------:R-:W0:Y:S07]  /*0010*/  S2R R0, SR_TID.X ;  /* 0x0000000000007919 */ /* 0x000e2e0000002100 */
[----:B------:R-:W0:Y:S01]  /*0020*/  S2UR UR4, SR_CTAID.X ;  /* 0x00000000000479c3 */ /* 0x000e220000002500 */
[----:B------:R-:W1:Y:S07]  /*0030*/  LDCU UR5, c[0x0][0x390] ;  /* 0x00007200ff0577ac */ /* 0x000e6e0008000800 */
[----:B------:R-:W0:Y:S02]  /*0040*/  LDC R7, c[0x0][0x360] ;  /* 0x0000d800ff077b82 */ /* 0x000e240000000800 */
[----:B0-----:R-:W-:-:S05]  /*0050*/  IMAD R7, R7, UR4, R0 ;  /* 0x0000000407077c24 */ /* 0x001fca000f8e0200 */
[----:B-1----:R-:W-:-:S13]  /*0060*/  ISETP.GE.AND P0, PT, R7, UR5, PT ;  /* 0x0000000507007c0c */ /* 0x002fda000bf06270 */
[----:B------:R-:W-:Y:S05]  /*0070*/  @P0 EXIT ;  /* 0x000000000000094d */ /* 0x000fea0003800000 */
[----:B------:R-:W0:Y:S01]  /*0080*/  LDC.64 R2, c[0x0][0x388] ;  /* 0x0000e200ff027b82 */ /* 0x000e220000000a00 */
[----:B------:R-:W1:Y:S07]  /*0090*/  LDCU.64 UR4, c[0x0][0x358] ;  /* 0x00006b00ff0477ac */ /* 0x000e6e0008000a00 */
[----:B------:R-:W2:Y:S01]  /*00a0*/  LDC.64 R4, c[0x0][0x380] ;  /* 0x0000e000ff047b82 */ /* 0x000ea20000000a00 */
[----:B0-----:R-:W-:-:S06]  /*00b0*/  IMAD.WIDE R2, R7, 0x2, R2 ;  /* 0x0000000207027825 */ /* 0x001fcc00078e0202 */
[----:B-1----:R-:W3:Y:S01]  /*00c0*/  LDG.E.U16.CONSTANT R2, desc[UR4][R2.64] ;  /* 0x0000000402027981 */ /* 0x002ee2000c1e9500 */
[----:B--2---:R-:W-:Y:S01]  /*00d0*/  IMAD.WIDE R4, R7, 0x4, R4 ;  /* 0x0000000407047825 */ /* 0x004fe200078e0204 */
[----:B---3--:R-:W-:-:S05]  /*00e0*/  SHF.L.U32 R7, R2, 0x10, RZ ;  /* 0x0000001002077819 */ /* 0x008fca00000006ff */
[----:B------:R-:W-:Y:S01]  /*00f0*/  STG.E desc[UR4][R4.64], R7 ;  /* 0x0000000704007986 */ /* 0x000fe2000c101904 */
[----:B------:R-:W-:Y:S05]  /*0100*/  EXIT ;  /* 0x000000000000794d */ /* 0x000fea0003800000 */
.L_x_0:
[----:B------:R-:W-:-:S00]  /*0110*/  BRA `(.L_x_0) ;  /* 0xfffffffc00fc7947 */ /* 0x000fc0000383ffff */
[----:B------:R-:W-:-:S00]  /*0120*/  NOP ;  /* 0x0000000000007918 */ /* 0x000fc00000000000 */
        /* <DEDUP_REMOVED lines=13> */
.L_x_2:


//--------------------- .text.cast_f32_to_bf16    --------------------------
	.section	.text.cast_f32_to_bf16,"ax",@progbits
	.align	128
        .global         cast_f32_to_bf16
        .type           cast_f32_to_bf16,@function
        .size           cast_f32_to_bf16,(.L_x_3 - cast_f32_to_bf16)
        .other          cast_f32_to_bf16,@"STO_CUDA_ENTRY STV_DEFAULT"
cast_f32_to_bf16:
.text.cast_f32_to_bf16:
        /* <DEDUP_REMOVED lines=12> */
[----:B-1----:R-:W3:Y:S01]  /*00c0*/  LDG.E.CONSTANT R2, desc[UR4][R2.64] ;  /* 0x0000000402027981 */ /* 0x002ee2000c1e9900 */
[----:B--2---:R-:W-:Y:S01]  /*00d0*/  IMAD.WIDE R4, R7, 0x2, R4 ;  /* 0x0000000207047825 */ /* 0x004fe200078e0204 */
[----:B---3--:R-:W-:-:S05]  /*00e0*/  F2FP.BF16.F32.PACK_AB R0, RZ, R2 ;  /* 0x00000002ff00723e */ /* 0x008fca00000010ff */
[----:B------:R-:W-:Y:S01]  /*00f0*/  STG.E.U16 desc[UR4][R4.64], R0 ;  /* 0x0000000004007986 */ /* 0x000fe2000c101504 */
[----:B------:R-:W-:Y:S05]  /*0100*/  EXIT ;  /* 0x000000000000794d */ /* 0x000fea0003800000 */
.L_x_1:
        /* <DEDUP_REMOVED lines=15> */
.L_x_3:


//--------------------- .nv.shared.reserved.0     --------------------------
	.section	.nv.shared.reserved.0,"aw",@nobits
	.weak		__nv_reservedSMEM_offset_0_alias
	.size		__nv_reservedSMEM_offset_0_alias, 0, 64
	.other		__nv_reservedSMEM_offset_0_alias,@"STO_CUDA_RESERVED_SHARED STV_DEFAULT"
__nv_reservedSMEM_offset_0_alias:
	.zero		0
	.zero		64


//--------------------- .nv.constant0.cast_bf16_to_f32 --------------------------
	.section	.nv.constant0.cast_bf16_to_f32,"a",@progbits
	.sectionflags	@""
	.align	4
.nv.constant0.cast_bf16_to_f32:
	.zero		916


//--------------------- .nv.constant0.cast_f32_to_bf16 --------------------------
	.section	.nv.constant0.cast_f32_to_bf16,"a",@progbits
	.sectionflags	@""
	.align	4
.nv.constant0.cast_f32_to_bf16:
	.zero		916


//--------------------- SYMBOLS --------------------------

	.type		.nv.reservedSmem.offset0,@object
	.size		.nv.reservedSmem.offset0,0x4
